//
// Generated by NVIDIA NVVM Compiler
//
// Compiler Build ID: CL-36424714
// Cuda compilation tools, release 13.0, V13.0.88
// Based on NVVM 20.0.0
//

.version 9.0
.target sm_100
.address_size 64

	// .globl	memset_b

.visible .entry memset_b(
	.param .u64 .ptr .align 1 memset_b_param_0,
	.param .u8 memset_b_param_1,
	.param .u32 memset_b_param_2
)
{
	.reg .pred 	%p<2>;
	.reg .b16 	%rs<2>;
	.reg .b32 	%r<6>;
	.reg .b64 	%rd<5>;

	ld.param.u64 	%rd1, [memset_b_param_0];
	ld.param.s8 	%rs1, [memset_b_param_1];
	ld.param.u32 	%r2, [memset_b_param_2];
	mov.u32 	%r3, %ntid.x;
	mov.u32 	%r4, %ctaid.x;
	mov.u32 	%r5, %tid.x;
	mad.lo.s32 	%r1, %r3, %r4, %r5;
	setp.ge.s32 	%p1, %r1, %r2;
	@%p1 bra 	$L__BB0_2;
	cvta.to.global.u64 	%rd2, %rd1;
	cvt.s64.s32 	%rd3, %r1;
	add.s64 	%rd4, %rd2, %rd3;
	st.global.u8 	[%rd4], %rs1;
$L__BB0_2:
	ret;

}
	// .globl	memset_s
.visible .entry memset_s(
	.param .u64 .ptr .align 1 memset_s_param_0,
	.param .u16 memset_s_param_1,
	.param .u32 memset_s_param_2
)
{
	.reg .pred 	%p<2>;
	.reg .b16 	%rs<2>;
	.reg .b32 	%r<6>;
	.reg .b64 	%rd<5>;

	ld.param.u64 	%rd1, [memset_s_param_0];
	ld.param.u16 	%rs1, [memset_s_param_1];
	ld.param.u32 	%r2, [memset_s_param_2];
	mov.u32 	%r3, %ntid.x;
	mov.u32 	%r4, %ctaid.x;
	mov.u32 	%r5, %tid.x;
	mad.lo.s32 	%r1, %r3, %r4, %r5;
	setp.ge.s32 	%p1, %r1, %r2;
	@%p1 bra 	$L__BB1_2;
	cvta.to.global.u64 	%rd2, %rd1;
	mul.wide.s32 	%rd3, %r1, 2;
	add.s64 	%rd4, %rd2, %rd3;
	st.global.u16 	[%rd4], %rs1;
$L__BB1_2:
	ret;

}
	// .globl	memset_i
.visible .entry memset_i(
	.param .u64 .ptr .align 1 memset_i_param_0,
	.param .u32 memset_i_param_1,
	.param .u32 memset_i_param_2
)
{
	.reg .pred 	%p<2>;
	.reg .b32 	%r<7>;
	.reg .b64 	%rd<5>;

	ld.param.u64 	%rd1, [memset_i_param_0];
	ld.param.u32 	%r2, [memset_i_param_1];
	ld.param.u32 	%r3, [memset_i_param_2];
	mov.u32 	%r4, %ntid.x;
	mov.u32 	%r5, %ctaid.x;
	mov.u32 	%r6, %tid.x;
	mad.lo.s32 	%r1, %r4, %r5, %r6;
	setp.ge.s32 	%p1, %r1, %r3;
	@%p1 bra 	$L__BB2_2;
	cvta.to.global.u64 	%rd2, %rd1;
	mul.wide.s32 	%rd3, %r1, 4;
	add.s64 	%rd4, %rd2, %rd3;
	st.global.u32 	[%rd4], %r2;
$L__BB2_2:
	ret;

}
	// .globl	memset_l
.visible .entry memset_l(
	.param .u64 .ptr .align 1 memset_l_param_0,
	.param .u64 memset_l_param_1,
	.param .u32 memset_l_param_2
)
{
	.reg .pred 	%p<2>;
	.reg .b32 	%r<6>;
	.reg .b64 	%rd<6>;

	ld.param.u64 	%rd1, [memset_l_param_0];
	ld.param.u64 	%rd2, [memset_l_param_1];
	ld.param.u32 	%r2, [memset_l_param_2];
	mov.u32 	%r3, %ntid.x;
	mov.u32 	%r4, %ctaid.x;
	mov.u32 	%r5, %tid.x;
	mad.lo.s32 	%r1, %r3, %r4, %r5;
	setp.ge.s32 	%p1, %r1, %r2;
	@%p1 bra 	$L__BB3_2;
	cvta.to.global.u64 	%rd3, %rd1;
	mul.wide.s32 	%rd4, %r1, 8;
	add.s64 	%rd5, %rd3, %rd4;
	st.global.u64 	[%rd5], %rd2;
$L__BB3_2:
	ret;

}
	// .globl	memset_f
.visible .entry memset_f(
	.param .u64 .ptr .align 1 memset_f_param_0,
	.param .f32 memset_f_param_1,
	.param .u32 memset_f_param_2
)
{
	.reg .pred 	%p<2>;
	.reg .b32 	%r<6>;
	.reg .b32 	%f<2>;
	.reg .b64 	%rd<5>;

	ld.param.u64 	%rd1, [memset_f_param_0];
	ld.param.f32 	%f1, [memset_f_param_1];
	ld.param.u32 	%r2, [memset_f_param_2];
	mov.u32 	%r3, %ntid.x;
	mov.u32 	%r4, %ctaid.x;
	mov.u32 	%r5, %tid.x;
	mad.lo.s32 	%r1, %r3, %r4, %r5;
	setp.ge.s32 	%p1, %r1, %r2;
	@%p1 bra 	$L__BB4_2;
	cvta.to.global.u64 	%rd2, %rd1;
	mul.wide.s32 	%rd3, %r1, 4;
	add.s64 	%rd4, %rd2, %rd3;
	st.global.f32 	[%rd4], %f1;
$L__BB4_2:
	ret;

}
	// .globl	memset_d
.visible .entry memset_d(
	.param .u64 .ptr .align 1 memset_d_param_0,
	.param .f64 memset_d_param_1,
	.param .u32 memset_d_param_2
)
{
	.reg .pred 	%p<2>;
	.reg .b32 	%r<6>;
	.reg .b64 	%rd<5>;
	.reg .b64 	%fd<2>;

	ld.param.u64 	%rd1, [memset_d_param_0];
	ld.param.f64 	%fd1, [memset_d_param_1];
	ld.param.u32 	%r2, [memset_d_param_2];
	mov.u32 	%r3, %ntid.x;
	mov.u32 	%r4, %ctaid.x;
	mov.u32 	%r5, %tid.x;
	mad.lo.s32 	%r1, %r3, %r4, %r5;
	setp.ge.s32 	%p1, %r1, %r2;
	@%p1 bra 	$L__BB5_2;
	cvta.to.global.u64 	%rd2, %rd1;
	mul.wide.s32 	%rd3, %r1, 8;
	add.s64 	%rd4, %rd2, %rd3;
	st.global.f64 	[%rd4], %fd1;
$L__BB5_2:
	ret;

}


// ===== COMPILED SASS (sm_100) =====

	.target	sm_100

	.elftype	@"ET_EXEC"


//--------------------- .note.nv.tkinfo           --------------------------
	.section	.note.nv.tkinfo,"",@"SHT_NOTE"
	.sectionflags	@"SHF_NOTE_NV_TKINFO"
	.tkinfo
        /*0018*/ 	.word	0x00000002
        /*0030*/ 	.string	""
        /*0030*/ 	.string	"ptxas"
        /*0030*/ 	.string	"Cuda compilation tools, release 13.0, V13.0.88"
        /*0030*/ 	.string	"Build cuda_13.0.r13.0/compiler.36424714_0"
        /*0030*/ 	.string	"-arch sm_100 -m 64 "



//--------------------- .note.nv.cuinfo           --------------------------
	.section	.note.nv.cuinfo,"",@"SHT_NOTE"
	.sectionflags	@"SHF_NOTE_NV_CUINFO"
        /*0018*/ 	.short	0x0002
        /*001a*/ 	.short	0x0064
        /*001c*/ 	.short	0x0082
	.zero		2


//--------------------- .nv.info                  --------------------------
	.section	.nv.info,"",@"SHT_CUDA_INFO"
	.align	4


	//----- nvinfo : EIATTR_REGCOUNT
	.align		4
        /*0000*/ 	.byte	0x04, 0x2f
        /*0002*/ 	.short	(.L_1 - .L_0)
	.align		4
.L_0:
        /*0004*/ 	.word	index@(memset_b)
        /*0008*/ 	.word	0x00000008


	//----- nvinfo : EIATTR_FRAME_SIZE
	.align		4
.L_1:
        /*000c*/ 	.byte	0x04, 0x11
        /*000e*/ 	.short	(.L_3 - .L_2)
	.align		4
.L_2:
        /*0010*/ 	.word	index@(memset_b)
        /*0014*/ 	.word	0x00000000


	//----- nvinfo : EIATTR_REGCOUNT
	.align		4
.L_3:
        /*0018*/ 	.byte	0x04, 0x2f
        /*001a*/ 	.short	(.L_5 - .L_4)
	.align		4
.L_4:
        /*001c*/ 	.word	index@(memset_s)
        /*0020*/ 	.word	0x0000000a


	//----- nvinfo : EIATTR_FRAME_SIZE
	.align		4
.L_5:
        /*0024*/ 	.byte	0x04, 0x11
        /*0026*/ 	.short	(.L_7 - .L_6)
	.align		4
.L_6:
        /*0028*/ 	.word	index@(memset_s)
        /*002c*/ 	.word	0x00000000


	//----- nvinfo : EIATTR_REGCOUNT
	.align		4
.L_7:
        /*0030*/ 	.byte	0x04, 0x2f
        /*0032*/ 	.short	(.L_9 - .L_8)
	.align		4
.L_8:
        /*0034*/ 	.word	index@(memset_i)
        /*0038*/ 	.word	0x0000000a


	//----- nvinfo : EIATTR_FRAME_SIZE
	.align		4
.L_9:
        /*003c*/ 	.byte	0x04, 0x11
        /*003e*/ 	.short	(.L_11 - .L_10)
	.align		4
.L_10:
        /*0040*/ 	.word	index@(memset_i)
        /*0044*/ 	.word	0x00000000


	//----- nvinfo : EIATTR_REGCOUNT
	.align		4
.L_11:
        /*0048*/ 	.byte	0x04, 0x2f
        /*004a*/ 	.short	(.L_13 - .L_12)
	.align		4
.L_12:
        /*004c*/ 	.word	index@(memset_l)
        /*0050*/ 	.word	0x0000000a


	//----- nvinfo : EIATTR_FRAME_SIZE
	.align		4
.L_13:
        /*0054*/ 	.byte	0x04, 0x11
        /*0056*/ 	.short	(.L_15 - .L_14)
	.align		4
.L_14:
        /*0058*/ 	.word	index@(memset_l)
        /*005c*/ 	.word	0x00000000


	//----- nvinfo : EIATTR_REGCOUNT
	.align		4
.L_15:
        /*0060*/ 	.byte	0x04, 0x2f
        /*0062*/ 	.short	(.L_17 - .L_16)
	.align		4
.L_16:
        /*0064*/ 	.word	index@(memset_f)
        /*0068*/ 	.word	0x0000000a


	//----- nvinfo : EIATTR_FRAME_SIZE
	.align		4
.L_17:
        /*006c*/ 	.byte	0x04, 0x11
        /*006e*/ 	.short	(.L_19 - .L_18)
	.align		4
.L_18:
        /*0070*/ 	.word	index@(memset_f)
        /*0074*/ 	.word	0x00000000


	//----- nvinfo : EIATTR_REGCOUNT
	.align		4
.L_19:
        /*0078*/ 	.byte	0x04, 0x2f
        /*007a*/ 	.short	(.L_21 - .L_20)
	.align		4
.L_20:
        /*007c*/ 	.word	index@(memset_d)
        /*0080*/ 	.word	0x0000000a


	//----- nvinfo : EIATTR_FRAME_SIZE
	.align		4
.L_21:
        /*0084*/ 	.byte	0x04, 0x11
        /*0086*/ 	.short	(.L_23 - .L_22)
	.align		4
.L_22:
        /*0088*/ 	.word	index@(memset_d)
        /*008c*/ 	.word	0x00000000


	//----- nvinfo : EIATTR_MIN_STACK_SIZE
	.align		4
.L_23:
        /*0090*/ 	.byte	0x04, 0x12
        /*0092*/ 	.short	(.L_25 - .L_24)
	.align		4
.L_24:
        /*0094*/ 	.word	index@(memset_d)
        /*0098*/ 	.word	0x00000000


	//----- nvinfo : EIATTR_MIN_STACK_SIZE
	.align		4
.L_25:
        /*009c*/ 	.byte	0x04, 0x12
        /*009e*/ 	.short	(.L_27 - .L_26)
	.align		4
.L_26:
        /*00a0*/ 	.word	index@(memset_f)
        /*00a4*/ 	.word	0x00000000


	//----- nvinfo : EIATTR_MIN_STACK_SIZE
	.align		4
.L_27:
        /*00a8*/ 	.byte	0x04, 0x12
        /*00aa*/ 	.short	(.L_29 - .L_28)
	.align		4
.L_28:
        /*00ac*/ 	.word	index@(memset_l)
        /*00b0*/ 	.word	0x00000000


	//----- nvinfo : EIATTR_MIN_STACK_SIZE
	.align		4
.L_29:
        /*00b4*/ 	.byte	0x04, 0x12
        /*00b6*/ 	.short	(.L_31 - .L_30)
	.align		4
.L_30:
        /*00b8*/ 	.word	index@(memset_i)
        /*00bc*/ 	.word	0x00000000


	//----- nvinfo : EIATTR_MIN_STACK_SIZE
	.align		4
.L_31:
        /*00c0*/ 	.byte	0x04, 0x12
        /*00c2*/ 	.short	(.L_33 - .L_32)
	.align		4
.L_32:
        /*00c4*/ 	.word	index@(memset_s)
        /*00c8*/ 	.word	0x00000000


	//----- nvinfo : EIATTR_MIN_STACK_SIZE
	.align		4
.L_33:
        /*00cc*/ 	.byte	0x04, 0x12
        /*00ce*/ 	.short	(.L_35 - .L_34)
	.align		4
.L_34:
        /*00d0*/ 	.word	index@(memset_b)
        /*00d4*/ 	.word	0x00000000
.L_35:


//--------------------- .nv.compat                --------------------------
	.section	.nv.compat,"",@"SHT_CUDA_COMPAT_INFO"
	.align	4
        /*0000*/ 	.byte	0x02, 0x09, 0x00, 0x00, 0x02, 0x02, 0x01, 0x00, 0x02, 0x05, 0x05, 0x00, 0x03, 0x07, 0x01, 0x01
        /*0010*/ 	.byte	0x02, 0x03, 0x00, 0x00, 0x02, 0x06, 0x01, 0x00, 0x04, 0x0b, 0x08, 0x00, 0x09, 0x00, 0x00, 0x00
        /*0020*/ 	.byte	0x00, 0x00, 0x00, 0x00


//--------------------- .nv.info.memset_d         --------------------------
	.section	.nv.info.memset_d,"",@"SHT_CUDA_INFO"
	.sectionflags	@""
	.align	4


	//----- nvinfo : EIATTR_CUDA_API_VERSION
	.align		4
        /*0000*/ 	.byte	0x04, 0x37
        /*0002*/ 	.short	(.L_37 - .L_36)
.L_36:
        /*0004*/ 	.word	0x00000082


	//----- nvinfo : EIATTR_KPARAM_INFO
	.align		4
.L_37:
        /*0008*/ 	.byte	0x04, 0x17
        /*000a*/ 	.short	(.L_39 - .L_38)
.L_38:
        /*000c*/ 	.word	0x00000000
        /*0010*/ 	.short	0x0002
        /*0012*/ 	.short	0x0010
        /*0014*/ 	.byte	0x00, 0xf0, 0x11, 0x00


	//----- nvinfo : EIATTR_KPARAM_INFO
	.align		4
.L_39:
        /*0018*/ 	.byte	0x04, 0x17
        /*001a*/ 	.short	(.L_41 - .L_40)
.L_40:
        /*001c*/ 	.word	0x00000000
        /*0020*/ 	.short	0x0001
        /*0022*/ 	.short	0x0008
        /*0024*/ 	.byte	0x00, 0xf0, 0x21, 0x00


	//----- nvinfo : EIATTR_KPARAM_INFO
	.align		4
.L_41:
        /*0028*/ 	.byte	0x04, 0x17
        /*002a*/ 	.short	(.L_43 - .L_42)
.L_42:
        /*002c*/ 	.word	0x00000000
        /*0030*/ 	.short	0x0000
        /*0032*/ 	.short	0x0000
        /*0034*/ 	.byte	0x00, 0xf5, 0x21, 0x00


	//----- nvinfo : EIATTR_SPARSE_MMA_MASK
	.align		4
.L_43:
        /*0038*/ 	.byte	0x03, 0x50
        /*003a*/ 	.short	0x0000


	//----- nvinfo : EIATTR_MAXREG_COUNT
	.align		4
        /*003c*/ 	.byte	0x03, 0x1b
        /*003e*/ 	.short	0x00ff


	//----- nvinfo : EIATTR_MERCURY_ISA_VERSION
	.align		4
        /*0040*/ 	.byte	0x03, 0x5f
        /*0042*/ 	.short	0x0101


	//----- nvinfo : EIATTR_VRC_CTA_INIT_COUNT
	.align		4
        /*0044*/ 	.byte	0x02, 0x4a
	.zero		1
	.zero		1


	//----- nvinfo : EIATTR_EXIT_INSTR_OFFSETS
	.align		4
        /*0048*/ 	.byte	0x04, 0x1c
        /*004a*/ 	.short	(.L_45 - .L_44)


	//   ....[0]....
.L_44:
        /*004c*/ 	.word	0x00000070


	//   ....[1]....
        /*0050*/ 	.word	0x000000d0


	//----- nvinfo : EIATTR_CBANK_PARAM_SIZE
	.align		4
.L_45:
        /*0054*/ 	.byte	0x03, 0x19
        /*0056*/ 	.short	0x0014


	//----- nvinfo : EIATTR_PARAM_CBANK
	.align		4
        /*0058*/ 	.byte	0x04, 0x0a
        /*005a*/ 	.short	(.L_47 - .L_46)
	.align		4
.L_46:
        /*005c*/ 	.word	index@(.nv.constant0.memset_d)
        /*0060*/ 	.short	0x0380
        /*0062*/ 	.short	0x0014


	//----- nvinfo : EIATTR_SW_WAR
	.align		4
.L_47:
        /*0064*/ 	.byte	0x04, 0x36
        /*0066*/ 	.short	(.L_49 - .L_48)
.L_48:
        /*0068*/ 	.word	0x00000008
.L_49:


//--------------------- .nv.info.memset_f         --------------------------
	.section	.nv.info.memset_f,"",@"SHT_CUDA_INFO"
	.sectionflags	@""
	.align	4


	//----- nvinfo : EIATTR_CUDA_API_VERSION
	.align		4
        /*0000*/ 	.byte	0x04, 0x37
        /*0002*/ 	.short	(.L_51 - .L_50)
.L_50:
        /*0004*/ 	.word	0x00000082


	//----- nvinfo : EIATTR_KPARAM_INFO
	.align		4
.L_51:
        /*0008*/ 	.byte	0x04, 0x17
        /*000a*/ 	.short	(.L_53 - .L_52)
.L_52:
        /*000c*/ 	.word	0x00000000
        /*0010*/ 	.short	0x0002
        /*0012*/ 	.short	0x000c
        /*0014*/ 	.byte	0x00, 0xf0, 0x11, 0x00


	//----- nvinfo : EIATTR_KPARAM_INFO
	.align		4
.L_53:
        /*0018*/ 	.byte	0x04, 0x17
        /*001a*/ 	.short	(.L_55 - .L_54)
.L_54:
        /*001c*/ 	.word	0x00000000
        /*0020*/ 	.short	0x0001
        /*0022*/ 	.short	0x0008
        /*0024*/ 	.byte	0x00, 0xf0, 0x11, 0x00


	//----- nvinfo : EIATTR_KPARAM_INFO
	.align		4
.L_55:
        /*0028*/ 	.byte	0x04, 0x17
        /*002a*/ 	.short	(.L_57 - .L_56)
.L_56:
        /*002c*/ 	.word	0x00000000
        /*0030*/ 	.short	0x0000
        /*0032*/ 	.short	0x0000
        /*0034*/ 	.byte	0x00, 0xf5, 0x21, 0x00


	//----- nvinfo : EIATTR_SPARSE_MMA_MASK
	.align		4
.L_57:
        /*0038*/ 	.byte	0x03, 0x50
        /*003a*/ 	.short	0x0000


	//----- nvinfo : EIATTR_MAXREG_COUNT
	.align		4
        /*003c*/ 	.byte	0x03, 0x1b
        /*003e*/ 	.short	0x00ff


	//----- nvinfo : EIATTR_MERCURY_ISA_VERSION
	.align		4
        /*0040*/ 	.byte	0x03, 0x5f
        /*0042*/ 	.short	0x0101


	//----- nvinfo : EIATTR_VRC_CTA_INIT_COUNT
	.align		4
        /*0044*/ 	.byte	0x02, 0x4a
	.zero		1
	.zero		1


	//----- nvinfo : EIATTR_EXIT_INSTR_OFFSETS
	.align		4
        /*0048*/ 	.byte	0x04, 0x1c
        /*004a*/ 	.short	(.L_59 - .L_58)


	//   ....[0]....
.L_58:
        /*004c*/ 	.word	0x00000070


	//   ....[1]....
        /*0050*/ 	.word	0x000000d0


	//----- nvinfo : EIATTR_CBANK_PARAM_SIZE
	.align		4
.L_59:
        /*0054*/ 	.byte	0x03, 0x19
        /*0056*/ 	.short	0x0010


	//----- nvinfo : EIATTR_PARAM_CBANK
	.align		4
        /*0058*/ 	.byte	0x04, 0x0a
        /*005a*/ 	.short	(.L_61 - .L_60)
	.align		4
.L_60:
        /*005c*/ 	.word	index@(.nv.constant0.memset_f)
        /*0060*/ 	.short	0x0380
        /*0062*/ 	.short	0x0010


	//----- nvinfo : EIATTR_SW_WAR
	.align		4
.L_61:
        /*0064*/ 	.byte	0x04, 0x36
        /*0066*/ 	.short	(.L_63 - .L_62)
.L_62:
        /*0068*/ 	.word	0x00000008
.L_63:


//--------------------- .nv.info.memset_l         --------------------------
	.section	.nv.info.memset_l,"",@"SHT_CUDA_INFO"
	.sectionflags	@""
	.align	4


	//----- nvinfo : EIATTR_CUDA_API_VERSION
	.align		4
        /*0000*/ 	.byte	0x04, 0x37
        /*0002*/ 	.short	(.L_65 - .L_64)
.L_64:
        /*0004*/ 	.word	0x00000082


	//----- nvinfo : EIATTR_KPARAM_INFO
	.align		4
.L_65:
        /*0008*/ 	.byte	0x04, 0x17
        /*000a*/ 	.short	(.L_67 - .L_66)
.L_66:
        /*000c*/ 	.word	0x00000000
        /*0010*/ 	.short	0x0002
        /*0012*/ 	.short	0x0010
        /*0014*/ 	.byte	0x00, 0xf0, 0x11, 0x00


	//----- nvinfo : EIATTR_KPARAM_INFO
	.align		4
.L_67:
        /*0018*/ 	.byte	0x04, 0x17
        /*001a*/ 	.short	(.L_69 - .L_68)
.L_68:
        /*001c*/ 	.word	0x00000000
        /*0020*/ 	.short	0x0001
        /*0022*/ 	.short	0x0008
        /*0024*/ 	.byte	0x00, 0xf0, 0x21, 0x00


	//----- nvinfo : EIATTR_KPARAM_INFO
	.align		4
.L_69:
        /*0028*/ 	.byte	0x04, 0x17
        /*002a*/ 	.short	(.L_71 - .L_70)
.L_70:
        /*002c*/ 	.word	0x00000000
        /*0030*/ 	.short	0x0000
        /*0032*/ 	.short	0x0000
        /*0034*/ 	.byte	0x00, 0xf5, 0x21, 0x00


	//----- nvinfo : EIATTR_SPARSE_MMA_MASK
	.align		4
.L_71:
        /*0038*/ 	.byte	0x03, 0x50
        /*003a*/ 	.short	0x0000


	//----- nvinfo : EIATTR_MAXREG_COUNT
	.align		4
        /*003c*/ 	.byte	0x03, 0x1b
        /*003e*/ 	.short	0x00ff


	//----- nvinfo : EIATTR_MERCURY_ISA_VERSION
	.align		4
        /*0040*/ 	.byte	0x03, 0x5f
        /*0042*/ 	.short	0x0101


	//----- nvinfo : EIATTR_VRC_CTA_INIT_COUNT
	.align		4
        /*0044*/ 	.byte	0x02, 0x4a
	.zero		1
	.zero		1


	//----- nvinfo : EIATTR_EXIT_INSTR_OFFSETS
	.align		4
        /*0048*/ 	.byte	0x04, 0x1c
        /*004a*/ 	.short	(.L_73 - .L_72)


	//   ....[0]....
.L_72:
        /*004c*/ 	.word	0x00000070


	//   ....[1]....
        /*0050*/ 	.word	0x000000d0


	//----- nvinfo : EIATTR_CBANK_PARAM_SIZE
	.align		4
.L_73:
        /*0054*/ 	.byte	0x03, 0x19
        /*0056*/ 	.short	0x0014


	//----- nvinfo : EIATTR_PARAM_CBANK
	.align		4
        /*0058*/ 	.byte	0x04, 0x0a
        /*005a*/ 	.short	(.L_75 - .L_74)
	.align		4
.L_74:
        /*005c*/ 	.word	index@(.nv.constant0.memset_l)
        /*0060*/ 	.short	0x0380
        /*0062*/ 	.short	0x0014


	//----- nvinfo : EIATTR_SW_WAR
	.align		4
.L_75:
        /*0064*/ 	.byte	0x04, 0x36
        /*0066*/ 	.short	(.L_77 - .L_76)
.L_76:
        /*0068*/ 	.word	0x00000008
.L_77:


//--------------------- .nv.info.memset_i         --------------------------
	.section	.nv.info.memset_i,"",@"SHT_CUDA_INFO"
	.sectionflags	@""
	.align	4


	//----- nvinfo : EIATTR_CUDA_API_VERSION
	.align		4
        /*0000*/ 	.byte	0x04, 0x37
        /*0002*/ 	.short	(.L_79 - .L_78)
.L_78:
        /*0004*/ 	.word	0x00000082


	//----- nvinfo : EIATTR_KPARAM_INFO
	.align		4
.L_79:
        /*0008*/ 	.byte	0x04, 0x17
        /*000a*/ 	.short	(.L_81 - .L_80)
.L_80:
        /*000c*/ 	.word	0x00000000
        /*0010*/ 	.short	0x0002
        /*0012*/ 	.short	0x000c
        /*0014*/ 	.byte	0x00, 0xf0, 0x11, 0x00


	//----- nvinfo : EIATTR_KPARAM_INFO
	.align		4
.L_81:
        /*0018*/ 	.byte	0x04, 0x17
        /*001a*/ 	.short	(.L_83 - .L_82)
.L_82:
        /*001c*/ 	.word	0x00000000
        /*0020*/ 	.short	0x0001
        /*0022*/ 	.short	0x0008
        /*0024*/ 	.byte	0x00, 0xf0, 0x11, 0x00


	//----- nvinfo : EIATTR_KPARAM_INFO
	.align		4
.L_83:
        /*0028*/ 	.byte	0x04, 0x17
        /*002a*/ 	.short	(.L_85 - .L_84)
.L_84:
        /*002c*/ 	.word	0x00000000
        /*0030*/ 	.short	0x0000
        /*0032*/ 	.short	0x0000
        /*0034*/ 	.byte	0x00, 0xf5, 0x21, 0x00


	//----- nvinfo : EIATTR_SPARSE_MMA_MASK
	.align		4
.L_85:
        /*0038*/ 	.byte	0x03, 0x50
        /*003a*/ 	.short	0x0000


	//----- nvinfo : EIATTR_MAXREG_COUNT
	.align		4
        /*003c*/ 	.byte	0x03, 0x1b
        /*003e*/ 	.short	0x00ff


	//----- nvinfo : EIATTR_MERCURY_ISA_VERSION
	.align		4
        /*0040*/ 	.byte	0x03, 0x5f
        /*0042*/ 	.short	0x0101


	//----- nvinfo : EIATTR_VRC_CTA_INIT_COUNT
	.align		4
        /*0044*/ 	.byte	0x02, 0x4a
	.zero		1
	.zero		1


	//----- nvinfo : EIATTR_EXIT_INSTR_OFFSETS
	.align		4
        /*0048*/ 	.byte	0x04, 0x1c
        /*004a*/ 	.short	(.L_87 - .L_86)


	//   ....[0]....
.L_86:
        /*004c*/ 	.word	0x00000070


	//   ....[1]....
        /*0050*/ 	.word	0x000000d0


	//----- nvinfo : EIATTR_CBANK_PARAM_SIZE
	.align		4
.L_87:
        /*0054*/ 	.byte	0x03, 0x19
        /*0056*/ 	.short	0x0010


	//----- nvinfo : EIATTR_PARAM_CBANK
	.align		4
        /*0058*/ 	.byte	0x04, 0x0a
        /*005a*/ 	.short	(.L_89 - .L_88)
	.align		4
.L_88:
        /*005c*/ 	.word	index@(.nv.constant0.memset_i)
        /*0060*/ 	.short	0x0380
        /*0062*/ 	.short	0x0010


	//----- nvinfo : EIATTR_SW_WAR
	.align		4
.L_89:
        /*0064*/ 	.byte	0x04, 0x36
        /*0066*/ 	.short	(.L_91 - .L_90)
.L_90:
        /*0068*/ 	.word	0x00000008
.L_91:


//--------------------- .nv.info.memset_s         --------------------------
	.section	.nv.info.memset_s,"",@"SHT_CUDA_INFO"
	.sectionflags	@""
	.align	4


	//----- nvinfo : EIATTR_CUDA_API_VERSION
	.align		4
        /*0000*/ 	.byte	0x04, 0x37
        /*0002*/ 	.short	(.L_93 - .L_92)
.L_92:
        /*0004*/ 	.word	0x00000082


	//----- nvinfo : EIATTR_KPARAM_INFO
	.align		4
.L_93:
        /*0008*/ 	.byte	0x04, 0x17
        /*000a*/ 	.short	(.L_95 - .L_94)
.L_94:
        /*000c*/ 	.word	0x00000000
        /*0010*/ 	.short	0x0002
        /*0012*/ 	.short	0x000c
        /*0014*/ 	.byte	0x00, 0xf0, 0x11, 0x00


	//----- nvinfo : EIATTR_KPARAM_INFO
	.align		4
.L_95:
        /*0018*/ 	.byte	0x04, 0x17
        /*001a*/ 	.short	(.L_97 - .L_96)
.L_96:
        /*001c*/ 	.word	0x00000000
        /*0020*/ 	.short	0x0001
        /*0022*/ 	.short	0x0008
        /*0024*/ 	.byte	0x00, 0xf0, 0x09, 0x00


	//----- nvinfo : EIATTR_KPARAM_INFO
	.align		4
.L_97:
        /*0028*/ 	.byte	0x04, 0x17
        /*002a*/ 	.short	(.L_99 - .L_98)
.L_98:
        /*002c*/ 	.word	0x00000000
        /*0030*/ 	.short	0x0000
        /*0032*/ 	.short	0x0000
        /*0034*/ 	.byte	0x00, 0xf5, 0x21, 0x00


	//----- nvinfo : EIATTR_SPARSE_MMA_MASK
	.align		4
.L_99:
        /*0038*/ 	.byte	0x03, 0x50
        /*003a*/ 	.short	0x0000


	//----- nvinfo : EIATTR_MAXREG_COUNT
	.align		4
        /*003c*/ 	.byte	0x03, 0x1b
        /*003e*/ 	.short	0x00ff


	//----- nvinfo : EIATTR_MERCURY_ISA_VERSION
	.align		4
        /*0040*/ 	.byte	0x03, 0x5f
        /*0042*/ 	.short	0x0101


	//----- nvinfo : EIATTR_VRC_CTA_INIT_COUNT
	.align		4
        /*0044*/ 	.byte	0x02, 0x4a
	.zero		1
	.zero		1


	//----- nvinfo : EIATTR_EXIT_INSTR_OFFSETS
	.align		4
        /*0048*/ 	.byte	0x04, 0x1c
        /*004a*/ 	.short	(.L_101 - .L_100)


	//   ....[0]....
.L_100:
        /*004c*/ 	.word	0x00000070


	//   ....[1]....
        /*0050*/ 	.word	0x000000d0


	//----- nvinfo : EIATTR_CBANK_PARAM_SIZE
	.align		4
.L_101:
        /*0054*/ 	.byte	0x03, 0x19
        /*0056*/ 	.short	0x0010


	//----- nvinfo : EIATTR_PARAM_CBANK
	.align		4
        /*0058*/ 	.byte	0x04, 0x0a
        /*005a*/ 	.short	(.L_103 - .L_102)
	.align		4
.L_102:
        /*005c*/ 	.word	index@(.nv.constant0.memset_s)
        /*0060*/ 	.short	0x0380
        /*0062*/ 	.short	0x0010


	//----- nvinfo : EIATTR_SW_WAR
	.align		4
.L_103:
        /*0064*/ 	.byte	0x04, 0x36
        /*0066*/ 	.short	(.L_105 - .L_104)
.L_104:
        /*0068*/ 	.word	0x00000008
.L_105:


//--------------------- .nv.info.memset_b         --------------------------
	.section	.nv.info.memset_b,"",@"SHT_CUDA_INFO"
	.sectionflags	@""
	.align	4


	//----- nvinfo : EIATTR_CUDA_API_VERSION
	.align		4
        /*0000*/ 	.byte	0x04, 0x37
        /*0002*/ 	.short	(.L_107 - .L_106)
.L_106:
        /*0004*/ 	.word	0x00000082


	//----- nvinfo : EIATTR_KPARAM_INFO
	.align		4
.L_107:
        /*0008*/ 	.byte	0x04, 0x17
        /*000a*/ 	.short	(.L_109 - .L_108)
.L_108:
        /*000c*/ 	.word	0x00000000
        /*0010*/ 	.short	0x0002
        /*0012*/ 	.short	0x000c
        /*0014*/ 	.byte	0x00, 0xf0, 0x11, 0x00


	//----- nvinfo : EIATTR_KPARAM_INFO
	.align		4
.L_109:
        /*0018*/ 	.byte	0x04, 0x17
        /*001a*/ 	.short	(.L_111 - .L_110)
.L_110:
        /*001c*/ 	.word	0x00000000
        /*0020*/ 	.short	0x0001
        /*0022*/ 	.short	0x0008
        /*0024*/ 	.byte	0x00, 0xf0, 0x05, 0x00


	//----- nvinfo : EIATTR_KPARAM_INFO
	.align		4
.L_111:
        /*0028*/ 	.byte	0x04, 0x17
        /*002a*/ 	.short	(.L_113 - .L_112)
.L_112:
        /*002c*/ 	.word	0x00000000
        /*0030*/ 	.short	0x0000
        /*0032*/ 	.short	0x0000
        /*0034*/ 	.byte	0x00, 0xf5, 0x21, 0x00


	//----- nvinfo : EIATTR_SPARSE_MMA_MASK
	.align		4
.L_113:
        /*0038*/ 	.byte	0x03, 0x50
        /*003a*/ 	.short	0x0000


	//----- nvinfo : EIATTR_MAXREG_COUNT
	.align		4
        /*003c*/ 	.byte	0x03, 0x1b
        /*003e*/ 	.short	0x00ff


	//----- nvinfo : EIATTR_MERCURY_ISA_VERSION
	.align		4
        /*0040*/ 	.byte	0x03, 0x5f
        /*0042*/ 	.short	0x0101


	//----- nvinfo : EIATTR_VRC_CTA_INIT_COUNT
	.align		4
        /*0044*/ 	.byte	0x02, 0x4a
	.zero		1
	.zero		1


	//----- nvinfo : EIATTR_EXIT_INSTR_OFFSETS
	.align		4
        /*0048*/ 	.byte	0x04, 0x1c
        /*004a*/ 	.short	(.L_115 - .L_114)


	//   ....[0]....
.L_114:
        /*004c*/ 	.word	0x00000070


	//   ....[1]....
        /*0050*/ 	.word	0x00000100


	//----- nvinfo : EIATTR_CBANK_PARAM_SIZE
	.align		4
.L_115:
        /*0054*/ 	.byte	0x03, 0x19
        /*0056*/ 	.short	0x0010


	//----- nvinfo : EIATTR_PARAM_CBANK
	.align		4
        /*0058*/ 	.byte	0x04, 0x0a
        /*005a*/ 	.short	(.L_117 - .L_116)
	.align		4
.L_116:
        /*005c*/ 	.word	index@(.nv.constant0.memset_b)
        /*0060*/ 	.short	0x0380
        /*0062*/ 	.short	0x0010


	//----- nvinfo : EIATTR_SW_WAR
	.align		4
.L_117:
        /*0064*/ 	.byte	0x04, 0x36
        /*0066*/ 	.short	(.L_119 - .L_118)
.L_118:
        /*0068*/ 	.word	0x00000008
.L_119:


//--------------------- .nv.callgraph             --------------------------
	.section	.nv.callgraph,"",@"SHT_CUDA_CALLGRAPH"
	.align	4
	.sectionentsize	8
	.align		4
        /*0000*/ 	.word	0x00000000
	.align		4
        /*0004*/ 	.word	0xffffffff
	.align		4
        /*0008*/ 	.word	0x00000000
	.align		4
        /*000c*/ 	.word	0xfffffffe
	.align		4
        /*0010*/ 	.word	0x00000000
	.align		4
        /*0014*/ 	.word	0xfffffffd
	.align		4
        /*0018*/ 	.word	0x00000000
	.align		4
        /*001c*/ 	.word	0xfffffffc


//--------------------- .text.memset_d            --------------------------
	.section	.text.memset_d,"ax",@progbits
	.align	128
        .global         memset_d
        .type           memset_d,@function
        .size           memset_d,(.L_x_6 - memset_d)
        .other          memset_d,@"STO_CUDA_ENTRY STV_DEFAULT"
memset_d:
.text.memset_d:
[----:B------:R-:W-:Y:S01]  /*0000*/  LDC R1, c[0x0][0x37c] ;  /* 0x0000df00ff017b82 */ /* 0x000fe20000000800 */
[----:B------:R-:W0:Y:S01]  /*0010*/  S2R R7, SR_CTAID.X ;  /* 0x0000000000077919 */ /* 0x000e220000002500 */
[----:B------:R-:W0:Y:S01]  /*0020*/  LDCU UR4, c[0x0][0x360] ;  /* 0x00006c00ff0477ac */ /* 0x000e220008000800 */
[----:B------:R-:W0:Y:S01]  /*0030*/  S2R R0, SR_TID.X ;  /* 0x0000000000007919 */ /* 0x000e220000002100 */
[----:B------:R-:W1:Y:S01]  /*0040*/  LDCU UR5, c[0x0][0x390] ;  /* 0x00007200ff0577ac */ /* 0x000e620008000800 */
[----:B0-----:R-:W-:-:S05]  /*0050*/  IMAD R7, R7, UR4, R0 ;  /* 0x0000000407077c24 */ /* 0x001fca000f8e0200 */
[----:B-1----:R-:W-:-:S13]  /*0060*/  ISETP.GE.AND P0, PT, R7, UR5, PT ;  /* 0x0000000507007c0c */ /* 0x002fda000bf06270 */
[----:B------:R-:W-:Y:S05]  /*0070*/  @P0 EXIT ;  /* 0x000000000000094d */ /* 0x000fea0003800000 */
[----:B------:R-:W0:Y:S01]  /*0080*/  LDC.64 R2, c[0x0][0x380] ;  /* 0x0000e000ff027b82 */ /* 0x000e220000000a00 */
[----:B------:R-:W1:Y:S07]  /*0090*/  LDCU.64 UR4, c[0x0][0x358] ;  /* 0x00006b00ff0477ac */ /* 0x000e6e0008000a00 */
[----:B------:R-:W1:Y:S01]  /*00a0*/  LDC.64 R4, c[0x0][0x388] ;  /* 0x0000e200ff047b82 */ /* 0x000e620000000a00 */
[----:B0-----:R-:W-:-:S05]  /*00b0*/  IMAD.WIDE R2, R7, 0x8, R2 ;  /* 0x0000000807027825 */ /* 0x001fca00078e0202 */
[----:B-1----:R-:W-:Y:S01]  /*00c0*/  STG.E.64 desc[UR4][R2.64], R4 ;  /* 0x0000000402007986 */ /* 0x002fe2000c101b04 */
[----:B------:R-:W-:Y:S05]  /*00d0*/  EXIT ;  /* 0x000000000000794d */ /* 0x000fea0003800000 */
.L_x_0:
[----:B------:R-:W-:-:S00]  /*00e0*/  BRA `(.L_x_0) ;  /* 0xfffffffc00fc7947 */ /* 0x000fc0000383ffff */
[----:B------:R-:W-:-:S00]  /*00f0*/  NOP ;  /* 0x0000000000007918 */ /* 0x000fc00000000000 */
        /* <DEDUP_REMOVED lines=8> */
.L_x_6:


//--------------------- .text.memset_f            --------------------------
	.section	.text.memset_f,"ax",@progbits
	.align	128
        .global         memset_f
        .type           memset_f,@function
        .size           memset_f,(.L_x_7 - memset_f)
        .other          memset_f,@"STO_CUDA_ENTRY STV_DEFAULT"
memset_f:
.text.memset_f:
        /* <DEDUP_REMOVED lines=10> */
[----:B------:R-:W1:Y:S01]  /*00a0*/  LDC R7, c[0x0][0x388] ;  /* 0x0000e200ff077b82 */ /* 0x000e620000000800 */
[----:B0-----:R-:W-:-:S05]  /*00b0*/  IMAD.WIDE R2, R5, 0x4, R2 ;  /* 0x0000000405027825 */ /* 0x001fca00078e0202 */
[----:B-1----:R-:W-:Y:S01]  /*00c0*/  STG.E desc[UR4][R2.64], R7 ;  /* 0x0000000702007986 */ /* 0x002fe2000c101904 */
[----:B------:R-:W-:Y:S05]  /*00d0*/  EXIT ;  /* 0x000000000000794d */ /* 0x000fea0003800000 */
.L_x_1:
        /* <DEDUP_REMOVED lines=10> */
.L_x_7:


//--------------------- .text.memset_l            --------------------------
	.section	.text.memset_l,"ax",@progbits
	.align	128
        .global         memset_l
        .type           memset_l,@function
        .size           memset_l,(.L_x_8 - memset_l)
        .other          memset_l,@"STO_CUDA_ENTRY STV_DEFAULT"
memset_l:
.text.memset_l:
        /* <DEDUP_REMOVED lines=14> */
.L_x_2:
        /* <DEDUP_REMOVED lines=10> */
.L_x_8:


//--------------------- .text.memset_i            --------------------------
	.section	.text.memset_i,"ax",@progbits
	.align	128
        .global         memset_i
        .type           memset_i,@function
        .size           memset_i,(.L_x_9 - memset_i)
        .other          memset_i,@"STO_CUDA_ENTRY STV_DEFAULT"
memset_i:
.text.memset_i:
        /* <DEDUP_REMOVED lines=14> */
.L_x_3:
        /* <DEDUP_REMOVED lines=10> */
.L_x_9:


//--------------------- .text.memset_s            --------------------------
	.section	.text.memset_s,"ax",@progbits
	.align	128
        .global         memset_s
        .type           memset_s,@function
        .size           memset_s,(.L_x_10 - memset_s)
        .other          memset_s,@"STO_CUDA_ENTRY STV_DEFAULT"
memset_s:
.text.memset_s:
        /* <DEDUP_REMOVED lines=10> */
[----:B------:R-:W1:Y:S01]  /*00a0*/  LDC.U16 R7, c[0x0][0x388] ;  /* 0x0000e200ff077b82 */ /* 0x000e620000000400 */
[----:B0-----:R-:W-:-:S05]  /*00b0*/  IMAD.WIDE R2, R5, 0x2, R2 ;  /* 0x0000000205027825 */ /* 0x001fca00078e0202 */
[----:B-1----:R-:W-:Y:S01]  /*00c0*/  STG.E.U16 desc[UR4][R2.64], R7 ;  /* 0x0000000702007986 */ /* 0x002fe2000c101504 */
[----:B------:R-:W-:Y:S05]  /*00d0*/  EXIT ;  /* 0x000000000000794d */ /* 0x000fea0003800000 */
.L_x_4:
        /* <DEDUP_REMOVED lines=10> */
.L_x_10:


//--------------------- .text.memset_b            --------------------------
	.section	.text.memset_b,"ax",@progbits
	.align	128
        .global         memset_b
        .type           memset_b,@function
        .size           memset_b,(.L_x_11 - memset_b)
        .other          memset_b,@"STO_CUDA_ENTRY STV_DEFAULT"
memset_b:
.text.memset_b:
        /* <DEDUP_REMOVED lines=8> */
[----:B------:R-:W0:Y:S01]  /*0080*/  LDC.U8 R3, c[0x0][0x388] ;  /* 0x0000e200ff037b82 */ /* 0x000e220000000000 */
[----:B------:R-:W1:Y:S01]  /*0090*/  LDCU.64 UR6, c[0x0][0x380] ;  /* 0x00007000ff0677ac */ /* 0x000e620008000a00 */
[----:B------:R-:W2:Y:S01]  /*00a0*/  LDCU.64 UR4, c[0x0][0x358] ;  /* 0x00006b00ff0477ac */ /* 0x000ea20008000a00 */
[C---:B-1----:R-:W-:Y:S02]  /*00b0*/  IADD3 R2, P0, PT, R0.reuse, UR6, RZ ;  /* 0x0000000600027c10 */ /* 0x042fe4000ff1e0ff */
[----:B0-----:R-:W-:Y:S02]  /*00c0*/  PRMT R5, R3, 0x8880, RZ ;  /* 0x0000888003057816 */ /* 0x001fe400000000ff */
[----:B------:R-:W-:Y:S02]  /*00d0*/  LEA.HI.X.SX32 R3, R0, UR7, 0x1, P0 ;  /* 0x0000000700037c11 */ /* 0x000fe400080f0eff */
[----:B------:R-:W-:-:S05]  /*00e0*/  PRMT R5, R5, 0x7710, RZ ;  /* 0x0000771005057816 */ /* 0x000fca00000000ff */
[----:B--2---:R-:W-:Y:S01]  /*00f0*/  STG.E.U8 desc[UR4][R2.64], R5 ;  /* 0x0000000502007986 */ /* 0x004fe2000c101104 */
[----:B------:R-:W-:Y:S05]  /*0100*/  EXIT ;  /* 0x000000000000794d */ /* 0x000fea0003800000 */
.L_x_5:
        /* <DEDUP_REMOVED lines=15> */
.L_x_11:


//--------------------- .nv.shared.reserved.0     --------------------------
	.section	.nv.shared.reserved.0,"aw",@nobits
	.weak		__nv_reservedSMEM_offset_0_alias
	.size		__nv_reservedSMEM_offset_0_alias, 0, 64
	.other		__nv_reservedSMEM_offset_0_alias,@"STO_CUDA_RESERVED_SHARED STV_DEFAULT"
__nv_reservedSMEM_offset_0_alias:
	.zero		0
	.zero		64


//--------------------- .nv.constant0.memset_d    --------------------------
	.section	.nv.constant0.memset_d,"a",@progbits
	.sectionflags	@""
	.align	4
.nv.constant0.memset_d:
	.zero		916


//--------------------- .nv.constant0.memset_f    --------------------------
	.section	.nv.constant0.memset_f,"a",@progbits
	.sectionflags	@""
	.align	4
.nv.constant0.memset_f:
	.zero		912


//--------------------- .nv.constant0.memset_l    --------------------------
	.section	.nv.constant0.memset_l,"a",@progbits
	.sectionflags	@""
	.align	4
.nv.constant0.memset_l:
	.zero		916


//--------------------- .nv.constant0.memset_i    --------------------------
	.section	.nv.constant0.memset_i,"a",@progbits
	.sectionflags	@""
	.align	4
.nv.constant0.memset_i:
	.zero		912


//--------------------- .nv.constant0.memset_s    --------------------------
	.section	.nv.constant0.memset_s,"a",@progbits
	.sectionflags	@""
	.align	4
.nv.constant0.memset_s:
	.zero		912


//--------------------- .nv.constant0.memset_b    --------------------------
	.section	.nv.constant0.memset_b,"a",@progbits
	.sectionflags	@""
	.align	4
.nv.constant0.memset_b:
	.zero		912


//--------------------- SYMBOLS --------------------------

	.type		.nv.reservedSmem.offset0,@object
	.size		.nv.reservedSmem.offset0,0x4
